	.headerflags	@"EF_CUDA_TEXMODE_UNIFIED EF_CUDA_64BIT_ADDRESS EF_CUDA_ACCELERATORS EF_CUDA_SM90 EF_CUDA_VIRTUAL_SM(EF_CUDA_SM90)"
	.elftype	@"ET_EXEC"


//--------------------- .nv.info                  --------------------------
	.section	.nv.info,"",@"SHT_CUDA_INFO"
	.align	4


	//----- nvinfo : EIATTR_REGCOUNT
	.align		4
        /*0000*/ 	.byte	0x04, 0x2f
        /*0002*/ 	.short	(.L_1 - .L_0)
	.align		4
.L_0:
        /*0004*/ 	.word	index@(triton_poi_fused_mm_12)
        /*0008*/ 	.word	0x0000000c


	//----- nvinfo : EIATTR_MIN_STACK_SIZE
	.align		4
.L_1:
        /*000c*/ 	.byte	0x04, 0x12
        /*000e*/ 	.short	(.L_3 - .L_2)
	.align		4
.L_2:
        /*0010*/ 	.word	index@(triton_poi_fused_mm_12)
        /*0014*/ 	.word	0x00000000


	//----- nvinfo : EIATTR_FRAME_SIZE
	.align		4
.L_3:
        /*0018*/ 	.byte	0x04, 0x11
        /*001a*/ 	.short	(.L_5 - .L_4)
	.align		4
.L_4:
        /*001c*/ 	.word	index@(triton_poi_fused_mm_12)
        /*0020*/ 	.word	0x00000000


	//----- nvinfo : EIATTR_MIN_STACK_SIZE
	.align		4
.L_5:
        /*0024*/ 	.byte	0x04, 0x12
        /*0026*/ 	.short	(.L_7 - .L_6)
	.align		4
.L_6:
        /*0028*/ 	.word	index@(triton_poi_fused_mm_12)
        /*002c*/ 	.word	0x00000000
.L_7:


//--------------------- .nv.info.triton_poi_fused_mm_12 --------------------------
	.section	.nv.info.triton_poi_fused_mm_12,"",@"SHT_CUDA_INFO"
	.sectionflags	@""
	.align	4


	//----- nvinfo : EIATTR_CUDA_API_VERSION
	.align		4
        /*0000*/ 	.byte	0x04, 0x37
        /*0002*/ 	.short	(.L_9 - .L_8)
.L_8:
        /*0004*/ 	.word	0x0000007c


	//----- nvinfo : EIATTR_KPARAM_INFO
	.align		4
.L_9:
        /*0008*/ 	.byte	0x04, 0x17
        /*000a*/ 	.short	(.L_11 - .L_10)
.L_10:
        /*000c*/ 	.word	0x00000000
        /*0010*/ 	.short	0x0002
        /*0012*/ 	.short	0x0010
        /*0014*/ 	.byte	0x00, 0xf0, 0x11, 0x00


	//----- nvinfo : EIATTR_KPARAM_INFO
	.align		4
.L_11:
        /*0018*/ 	.byte	0x04, 0x17
        /*001a*/ 	.short	(.L_13 - .L_12)
.L_12:
        /*001c*/ 	.word	0x00000000
        /*0020*/ 	.short	0x0001
        /*0022*/ 	.short	0x0008
        /*0024*/ 	.byte	0x00, 0xf4, 0x21, 0x00


	//----- nvinfo : EIATTR_KPARAM_INFO
	.align		4
.L_13:
        /*0028*/ 	.byte	0x04, 0x17
        /*002a*/ 	.short	(.L_15 - .L_14)
.L_14:
        /*002c*/ 	.word	0x00000000
        /*0030*/ 	.short	0x0000
        /*0032*/ 	.short	0x0000
        /*0034*/ 	.byte	0x00, 0xf4, 0x21, 0x00


	//----- nvinfo : EIATTR_SPARSE_MMA_MASK
	.align		4
.L_15:
        /*0038*/ 	.byte	0x03, 0x50
        /*003a*/ 	.short	0x0000


	//----- nvinfo : EIATTR_MAXREG_COUNT
	.align		4
        /*003c*/ 	.byte	0x03, 0x1b
        /*003e*/ 	.short	0x00ff


	//----- nvinfo : EIATTR_EXIT_INSTR_OFFSETS
	.align		4
        /*0040*/ 	.byte	0x04, 0x1c
        /*0042*/ 	.short	(.L_17 - .L_16)


	//   ....[0]....
.L_16:
        /*0044*/ 	.word	0x00000100


	//   ....[1]....
        /*0048*/ 	.word	0x00000120


	//----- nvinfo : EIATTR_REQNTID
	.align		4
.L_17:
        /*004c*/ 	.byte	0x04, 0x10
        /*004e*/ 	.short	(.L_19 - .L_18)
.L_18:
        /*0050*/ 	.word	0x00000020
        /*0054*/ 	.word	0x00000001
        /*0058*/ 	.word	0x00000001


	//----- nvinfo : EIATTR_CBANK_PARAM_SIZE
	.align		4
.L_19:
        /*005c*/ 	.byte	0x03, 0x19
        /*005e*/ 	.short	0x0014


	//----- nvinfo : EIATTR_PARAM_CBANK
	.align		4
        /*0060*/ 	.byte	0x04, 0x0a
        /*0062*/ 	.short	(.L_21 - .L_20)
	.align		4
.L_20:
        /*0064*/ 	.word	index@(.nv.constant0.triton_poi_fused_mm_12)
        /*0068*/ 	.short	0x0210
        /*006a*/ 	.short	0x0014


	//----- nvinfo : EIATTR_SW_WAR
	.align		4
.L_21:
        /*006c*/ 	.byte	0x04, 0x36
        /*006e*/ 	.short	(.L_23 - .L_22)
.L_22:
        /*0070*/ 	.word	0x00000008
.L_23:


//--------------------- .nv.callgraph             --------------------------
	.section	.nv.callgraph,"",@"SHT_CUDA_CALLGRAPH"
	.align	4
	.sectionentsize	8
	.align		4
        /*0000*/ 	.word	0x00000000
	.align		4
        /*0004*/ 	.word	0xffffffff
	.align		4
        /*0008*/ 	.word	0x00000000
	.align		4
        /*000c*/ 	.word	0xfffffffe
	.align		4
        /*0010*/ 	.word	0x00000000
	.align		4
        /*0014*/ 	.word	0xfffffffd
	.align		4
        /*0018*/ 	.word	0x00000000
	.align		4
        /*001c*/ 	.word	0xfffffffc


//--------------------- .text.triton_poi_fused_mm_12 --------------------------
	.section	.text.triton_poi_fused_mm_12,"ax",@progbits
	.align	128
        .global         triton_poi_fused_mm_12
        .type           triton_poi_fused_mm_12,@function
        .size           triton_poi_fused_mm_12,(.L_x_1 - triton_poi_fused_mm_12)
        .other          triton_poi_fused_mm_12,@"STO_CUDA_ENTRY STV_DEFAULT"
triton_poi_fused_mm_12:
.text.triton_poi_fused_mm_12:
[----:B------:R-:W0:Y:S02]  /*0000*/  LDC R1, c[0x0][0x28] ;  /* 0x00000a00ff017b82 */ /* 0x000e240000000800 */
[----:B------:R-:W1:Y:S01]  /*0010*/  S2R R6, SR_TID.X ;  /* 0x0000000000067919 */ /* 0x000e620000002100 */
[----:B------:R-:W2:Y:S01]  /*0020*/  LDC.64 R2, c[0x0][0x210] ;  /* 0x00008400ff027b82 */ /* 0x000ea20000000a00 */
[----:B------:R-:W-:Y:S01]  /*0030*/  IMAD.MOV.U32 R9, RZ, RZ, RZ ;  /* 0x000000ffff097224 */ /* 0x000fe200078e00ff */
[----:B------:R-:W-:Y:S01]  /*0040*/  ULDC.64 UR4, c[0x0][0x208] ;  /* 0x0000820000047ab9 */ /* 0x000fe20000000a00 */
[----:B------:R-:W3:Y:S01]  /*0050*/  S2R R7, SR_CTAID.X ;  /* 0x0000000000077919 */ /* 0x000ee20000002500 */
[----:B-1----:R-:W-:-:S05]  /*0060*/  LOP3.LUT R0, R6, 0xf, RZ, 0xc0, !PT ;  /* 0x0000000f06007812 */ /* 0x002fca00078ec0ff */
[----:B---3--:R-:W-:-:S05]  /*0070*/  IMAD R7, R7, 0x10, R0 ;  /* 0x0000001007077824 */ /* 0x008fca00078e0200 */
[C---:B------:R-:W-:Y:S02]  /*0080*/  ISETP.GE.AND P0, PT, R7.reuse, 0x10, PT ;  /* 0x000000100700780c */ /* 0x040fe40003f06270 */
[----:B------:R-:W-:-:S05]  /*0090*/  SHF.L.U32 R5, R7, 0x4, RZ ;  /* 0x0000000407057819 */ /* 0x000fca00000006ff */
[----:B--2---:R-:W-:Y:S02]  /*00a0*/  IMAD.WIDE R2, R5, 0x4, R2 ;  /* 0x0000000405027825 */ /* 0x004fe400078e0202 */
[----:B------:R-:W1:Y:S04]  /*00b0*/  LDC.64 R4, c[0x0][0x218] ;  /* 0x00008600ff047b82 */ /* 0x000e680000000a00 */
[----:B------:R2:W5:Y:S01]  /*00c0*/  @!P0 LDG.E.EL R9, desc[UR4][R2.64+0x20] ;  /* 0x0000200402098981 */ /* 0x000562000c2e1900 */
[----:B------:R-:W-:-:S04]  /*00d0*/  LOP3.LUT P0, RZ, R6, 0x10, RZ, 0xc0, !PT ;  /* 0x0000001006ff7812 */ /* 0x000fc8000780c0ff */
[C---:B------:R-:W-:Y:S01]  /*00e0*/  ISETP.LT.AND P0, PT, R7.reuse, 0x10, !P0 ;  /* 0x000000100700780c */ /* 0x040fe20004701270 */
[----:B-1----:R-:W-:-:S12]  /*00f0*/  IMAD.WIDE R4, R7, 0x4, R4 ;  /* 0x0000000407047825 */ /* 0x002fd800078e0204 */
[----:B--2---:R-:W-:Y:S05]  /*0100*/  @!P0 EXIT ;  /* 0x000000000000894d */ /* 0x004fea0003800000 */
[----:B-----5:R-:W-:Y:S01]  /*0110*/  STG.E desc[UR4][R4.64], R9 ;  /* 0x0000000904007986 */ /* 0x020fe2000c101904 */
[----:B------:R-:W-:Y:S05]  /*0120*/  EXIT ;  /* 0x000000000000794d */ /* 0x000fea0003800000 */
.L_x_0:
[----:B------:R-:W-:-:S00]  /*0130*/  BRA `(.L_x_0) ;  /* 0xfffffffc00fc7947 */ /* 0x000fc0000383ffff */
[----:B------:R-:W-:-:S00]  /*0140*/  NOP ;  /* 0x0000000000007918 */ /* 0x000fc00000000000 */
        /* <DEDUP_REMOVED lines=11> */
.L_x_1:


//--------------------- .nv.constant0.triton_poi_fused_mm_12 --------------------------
	.section	.nv.constant0.triton_poi_fused_mm_12,"a",@progbits
	.sectionflags	@""
	.align	4
.nv.constant0.triton_poi_fused_mm_12:
	.zero		548
